	.headerflags	@"EF_CUDA_TEXMODE_UNIFIED EF_CUDA_64BIT_ADDRESS EF_CUDA_ACCELERATORS EF_CUDA_SM90 EF_CUDA_VIRTUAL_SM(EF_CUDA_SM90)"
	.elftype	@"ET_EXEC"


//--------------------- .nv.info                  --------------------------
	.section	.nv.info,"",@"SHT_CUDA_INFO"
	.align	4


	//----- nvinfo : EIATTR_REGCOUNT
	.align		4
        /*0000*/ 	.byte	0x04, 0x2f
        /*0002*/ 	.short	(.L_1 - .L_0)
	.align		4
.L_0:
        /*0004*/ 	.word	index@(triton_poi_fused_6)
        /*0008*/ 	.word	0x0000001d


	//----- nvinfo : EIATTR_MIN_STACK_SIZE
	.align		4
.L_1:
        /*000c*/ 	.byte	0x04, 0x12
        /*000e*/ 	.short	(.L_3 - .L_2)
	.align		4
.L_2:
        /*0010*/ 	.word	index@(triton_poi_fused_6)
        /*0014*/ 	.word	0x00000000


	//----- nvinfo : EIATTR_FRAME_SIZE
	.align		4
.L_3:
        /*0018*/ 	.byte	0x04, 0x11
        /*001a*/ 	.short	(.L_5 - .L_4)
	.align		4
.L_4:
        /*001c*/ 	.word	index@(triton_poi_fused_6)
        /*0020*/ 	.word	0x00000000


	//----- nvinfo : EIATTR_MIN_STACK_SIZE
	.align		4
.L_5:
        /*0024*/ 	.byte	0x04, 0x12
        /*0026*/ 	.short	(.L_7 - .L_6)
	.align		4
.L_6:
        /*0028*/ 	.word	index@(triton_poi_fused_6)
        /*002c*/ 	.word	0x00000000
.L_7:


//--------------------- .nv.info.triton_poi_fused_6 --------------------------
	.section	.nv.info.triton_poi_fused_6,"",@"SHT_CUDA_INFO"
	.sectionflags	@""
	.align	4


	//----- nvinfo : EIATTR_CUDA_API_VERSION
	.align		4
        /*0000*/ 	.byte	0x04, 0x37
        /*0002*/ 	.short	(.L_9 - .L_8)
.L_8:
        /*0004*/ 	.word	0x0000007c


	//----- nvinfo : EIATTR_KPARAM_INFO
	.align		4
.L_9:
        /*0008*/ 	.byte	0x04, 0x17
        /*000a*/ 	.short	(.L_11 - .L_10)
.L_10:
        /*000c*/ 	.word	0x00000000
        /*0010*/ 	.short	0x0003
        /*0012*/ 	.short	0x0014
        /*0014*/ 	.byte	0x00, 0xf0, 0x11, 0x00


	//----- nvinfo : EIATTR_KPARAM_INFO
	.align		4
.L_11:
        /*0018*/ 	.byte	0x04, 0x17
        /*001a*/ 	.short	(.L_13 - .L_12)
.L_12:
        /*001c*/ 	.word	0x00000000
        /*0020*/ 	.short	0x0002
        /*0022*/ 	.short	0x0010
        /*0024*/ 	.byte	0x00, 0xf0, 0x11, 0x00


	//----- nvinfo : EIATTR_KPARAM_INFO
	.align		4
.L_13:
        /*0028*/ 	.byte	0x04, 0x17
        /*002a*/ 	.short	(.L_15 - .L_14)
.L_14:
        /*002c*/ 	.word	0x00000000
        /*0030*/ 	.short	0x0001
        /*0032*/ 	.short	0x0008
        /*0034*/ 	.byte	0x00, 0xf4, 0x21, 0x00


	//----- nvinfo : EIATTR_KPARAM_INFO
	.align		4
.L_15:
        /*0038*/ 	.byte	0x04, 0x17
        /*003a*/ 	.short	(.L_17 - .L_16)
.L_16:
        /*003c*/ 	.word	0x00000000
        /*0040*/ 	.short	0x0000
        /*0042*/ 	.short	0x0000
        /*0044*/ 	.byte	0x00, 0xf4, 0x21, 0x00


	//----- nvinfo : EIATTR_SPARSE_MMA_MASK
	.align		4
.L_17:
        /*0048*/ 	.byte	0x03, 0x50
        /*004a*/ 	.short	0x0000


	//----- nvinfo : EIATTR_MAXREG_COUNT
	.align		4
        /*004c*/ 	.byte	0x03, 0x1b
        /*004e*/ 	.short	0x00ff


	//----- nvinfo : EIATTR_EXIT_INSTR_OFFSETS
	.align		4
        /*0050*/ 	.byte	0x04, 0x1c
        /*0052*/ 	.short	(.L_19 - .L_18)


	//   ....[0]....
.L_18:
        /*0054*/ 	.word	0x000006c0


	//   ....[1]....
        /*0058*/ 	.word	0x00000710


	//----- nvinfo : EIATTR_REQNTID
	.align		4
.L_19:
        /*005c*/ 	.byte	0x04, 0x10
        /*005e*/ 	.short	(.L_21 - .L_20)
.L_20:
        /*0060*/ 	.word	0x00000080
        /*0064*/ 	.word	0x00000001
        /*0068*/ 	.word	0x00000001


	//----- nvinfo : EIATTR_CBANK_PARAM_SIZE
	.align		4
.L_21:
        /*006c*/ 	.byte	0x03, 0x19
        /*006e*/ 	.short	0x0018


	//----- nvinfo : EIATTR_PARAM_CBANK
	.align		4
        /*0070*/ 	.byte	0x04, 0x0a
        /*0072*/ 	.short	(.L_23 - .L_22)
	.align		4
.L_22:
        /*0074*/ 	.word	index@(.nv.constant0.triton_poi_fused_6)
        /*0078*/ 	.short	0x0210
        /*007a*/ 	.short	0x0018


	//----- nvinfo : EIATTR_SW_WAR
	.align		4
.L_23:
        /*007c*/ 	.byte	0x04, 0x36
        /*007e*/ 	.short	(.L_25 - .L_24)
.L_24:
        /*0080*/ 	.word	0x00000008
.L_25:


//--------------------- .nv.callgraph             --------------------------
	.section	.nv.callgraph,"",@"SHT_CUDA_CALLGRAPH"
	.align	4
	.sectionentsize	8
	.align		4
        /*0000*/ 	.word	0x00000000
	.align		4
        /*0004*/ 	.word	0xffffffff
	.align		4
        /*0008*/ 	.word	0x00000000
	.align		4
        /*000c*/ 	.word	0xfffffffe
	.align		4
        /*0010*/ 	.word	0x00000000
	.align		4
        /*0014*/ 	.word	0xfffffffd
	.align		4
        /*0018*/ 	.word	0x00000000
	.align		4
        /*001c*/ 	.word	0xfffffffc


//--------------------- .text.triton_poi_fused_6  --------------------------
	.section	.text.triton_poi_fused_6,"ax",@progbits
	.sectionflags	@"SHF_BARRIERS=1"
	.align	128
        .global         triton_poi_fused_6
        .type           triton_poi_fused_6,@function
        .size           triton_poi_fused_6,(.L_x_1 - triton_poi_fused_6)
        .other          triton_poi_fused_6,@"STO_CUDA_ENTRY STV_DEFAULT"
triton_poi_fused_6:
.text.triton_poi_fused_6:
[----:B------:R-:W0:Y:S01]  /*0000*/  LDC R1, c[0x0][0x28] ;  /* 0x00000a00ff017b82 */ /* 0x000e220000000800 */
[----:B------:R-:W1:Y:S07]  /*0010*/  S2R R15, SR_TID.X ;  /* 0x00000000000f7919 */ /* 0x000e6e0000002100 */
[----:B------:R-:W2:Y:S01]  /*0020*/  LDC.64 R16, c[0x0][0x210] ;  /* 0x00008400ff107b82 */ /* 0x000ea20000000a00 */
[----:B------:R-:W-:Y:S01]  /*0030*/  IMAD.MOV.U32 R18, RZ, RZ, RZ ;  /* 0x000000ffff127224 */ /* 0x000fe200078e00ff */
[----:B------:R-:W-:Y:S01]  /*0040*/  ULDC.64 UR6, c[0x0][0x208] ;  /* 0x0000820000067ab9 */ /* 0x000fe20000000a00 */
[----:B------:R-:W3:Y:S01]  /*0050*/  S2R R3, SR_CTAID.X ;  /* 0x0000000000037919 */ /* 0x000ee20000002500 */
[----:B------:R-:W4:Y:S01]  /*0060*/  S2R R14, SR_CTAID.Y ;  /* 0x00000000000e7919 */ /* 0x000f220000002600 */
[----:B-1----:R-:W-:-:S02]  /*0070*/  LOP3.LUT R0, R15, 0x40, RZ, 0xc0, !PT ;  /* 0x000000400f007812 */ /* 0x002fc400078ec0ff */
[----:B------:R-:W-:Y:S02]  /*0080*/  SHF.R.U32.HI R19, RZ, 0x2, R15 ;  /* 0x00000002ff137819 */ /* 0x000fe4000001160f */
[----:B------:R-:W-:Y:S01]  /*0090*/  SHF.R.U32.HI R2, RZ, 0x2, R0 ;  /* 0x00000002ff027819 */ /* 0x000fe20000011600 */
[----:B---3--:R-:W-:Y:S01]  /*00a0*/  IMAD.SHL.U32 R0, R3, 0x4, RZ ;  /* 0x0000000403007824 */ /* 0x008fe200078e00ff */
[----:B------:R-:W-:Y:S01]  /*00b0*/  SGXT.U32 R19, R19, 0x4 ;  /* 0x000000041313781a */ /* 0x000fe20000000000 */
[----:B----4-:R-:W-:-:S03]  /*00c0*/  IMAD.SHL.U32 R4, R14, 0x100, RZ ;  /* 0x000001000e047824 */ /* 0x010fc600078e00ff */
[----:B------:R-:W-:Y:S02]  /*00d0*/  LOP3.LUT R19, R19, R2, RZ, 0xfc, !PT ;  /* 0x0000000213137212 */ /* 0x000fe400078efcff */
[----:B------:R-:W-:Y:S02]  /*00e0*/  LOP3.LUT R3, R0, 0x3, R15, 0xf8, !PT ;  /* 0x0000000300037812 */ /* 0x000fe400078ef80f */
[----:B------:R-:W-:Y:S02]  /*00f0*/  LOP3.LUT R2, R4, R19, RZ, 0xfc, !PT ;  /* 0x0000001304027212 */ /* 0x000fe400078efcff */
[----:B------:R-:W-:Y:S02]  /*0100*/  ISETP.GE.AND P0, PT, R3, 0x3, PT ;  /* 0x000000030300780c */ /* 0x000fe40003f06270 */
[----:B------:R-:W-:Y:S01]  /*0110*/  LOP3.LUT R6, R4, 0x20, R19, 0xfe, !PT ;  /* 0x0000002004067812 */ /* 0x000fe200078efe13 */
[C---:B------:R-:W-:Y:S01]  /*0120*/  IMAD R5, R2.reuse, 0x3, R3 ;  /* 0x0000000302057824 */ /* 0x040fe200078e0203 */
[----:B------:R-:W-:-:S02]  /*0130*/  ISETP.LT.AND P1, PT, R2, 0x240, !P0 ;  /* 0x000002400200780c */ /* 0x000fc40004721270 */
[----:B------:R-:W-:Y:S01]  /*0140*/  ISETP.LT.AND P2, PT, R6, 0x240, !P0 ;  /* 0x000002400600780c */ /* 0x000fe20004741270 */
[----:B------:R-:W-:Y:S01]  /*0150*/  VIADD R3, R5, 0x60 ;  /* 0x0000006005037836 */ /* 0x000fe20000000000 */
[----:B------:R-:W-:Y:S02]  /*0160*/  LOP3.LUT R2, R4, 0x40, R19, 0xfe, !PT ;  /* 0x0000004004027812 */ /* 0x000fe400078efe13 */
[----:B------:R-:W-:Y:S02]  /*0170*/  LOP3.LUT R7, R4, 0x80, R19, 0xfe, !PT ;  /* 0x0000008004077812 */ /* 0x000fe400078efe13 */
[----:B------:R-:W-:Y:S01]  /*0180*/  ISETP.LT.AND P6, PT, R2, 0x240, !P0 ;  /* 0x000002400200780c */ /* 0x000fe200047c1270 */
[----:B--2---:R-:W-:Y:S01]  /*0190*/  IMAD.WIDE R2, R3, 0x4, R16 ;  /* 0x0000000403027825 */ /* 0x004fe200078e0210 */
[----:B------:R-:W-:Y:S02]  /*01a0*/  LOP3.LUT R6, R4, 0x60, R19, 0xfe, !PT ;  /* 0x0000006004067812 */ /* 0x000fe400078efe13 */
[----:B------:R-:W-:-:S02]  /*01b0*/  ISETP.LT.AND P4, PT, R7, 0x240, !P0 ;  /* 0x000002400700780c */ /* 0x000fc40004781270 */
[----:B------:R-:W-:Y:S01]  /*01c0*/  LOP3.LUT R7, R4, 0xc0, R19, 0xfe, !PT ;  /* 0x000000c004077812 */ /* 0x000fe200078efe13 */
[----:B------:R1:W2:Y:S01]  /*01d0*/  @P2 LDG.E.EL R18, desc[UR6][R2.64] ;  /* 0x0000000602122981 */ /* 0x0002a2000c2e1900 */
[----:B------:R-:W-:Y:S02]  /*01e0*/  ISETP.LT.AND P5, PT, R6, 0x240, !P0 ;  /* 0x000002400600780c */ /* 0x000fe400047a1270 */
[----:B------:R-:W-:Y:S02]  /*01f0*/  LOP3.LUT R6, R4, 0xa0, R19, 0xfe, !PT ;  /* 0x000000a004067812 */ /* 0x000fe400078efe13 */
[----:B------:R-:W-:Y:S02]  /*0200*/  LOP3.LUT R4, R4, 0xe0, R19, 0xfe, !PT ;  /* 0x000000e004047812 */ /* 0x000fe400078efe13 */
[----:B------:R-:W-:Y:S01]  /*0210*/  ISETP.LT.AND P2, PT, R7, 0x240, !P0 ;  /* 0x000002400700780c */ /* 0x000fe20004741270 */
[C---:B------:R-:W-:Y:S01]  /*0220*/  VIADD R7, R5.reuse, 0xc0 ;  /* 0x000000c005077836 */ /* 0x040fe20000000000 */
[----:B------:R-:W-:Y:S01]  /*0230*/  ISETP.LT.AND P3, PT, R6, 0x240, !P0 ;  /* 0x000002400600780c */ /* 0x000fe20004761270 */
[C---:B------:R-:W-:Y:S01]  /*0240*/  VIADD R9, R5.reuse, 0x120 ;  /* 0x0000012005097836 */ /* 0x040fe20000000000 */
[----:B------:R-:W-:Y:S01]  /*0250*/  ISETP.LT.AND P0, PT, R4, 0x240, !P0 ;  /* 0x000002400400780c */ /* 0x000fe20004701270 */
[----:B------:R-:W-:-:S02]  /*0260*/  VIADD R11, R5, 0x180 ;  /* 0x00000180050b7836 */ /* 0x000fc40000000000 */
[C---:B------:R-:W-:Y:S02]  /*0270*/  VIADD R13, R5.reuse, 0x1e0 ;  /* 0x000001e0050d7836 */ /* 0x040fe40000000000 */
[C---:B------:R-:W-:Y:S02]  /*0280*/  VIADD R23, R5.reuse, 0x240 ;  /* 0x0000024005177836 */ /* 0x040fe40000000000 */
[C---:B------:R-:W-:Y:S02]  /*0290*/  VIADD R25, R5.reuse, 0x2a0 ;  /* 0x000002a005197836 */ /* 0x040fe40000000000 */
[----:B-1----:R-:W-:-:S04]  /*02a0*/  IMAD.WIDE R2, R5, 0x4, R16 ;  /* 0x0000000405027825 */ /* 0x002fc800078e0210 */
[----:B------:R-:W-:-:S04]  /*02b0*/  IMAD.WIDE R4, R7, 0x4, R16 ;  /* 0x0000000407047825 */ /* 0x000fc800078e0210 */
[----:B------:R-:W-:-:S04]  /*02c0*/  IMAD.WIDE R6, R9, 0x4, R16 ;  /* 0x0000000409067825 */ /* 0x000fc800078e0210 */
[----:B------:R-:W-:Y:S01]  /*02d0*/  IMAD.WIDE R8, R11, 0x4, R16 ;  /* 0x000000040b087825 */ /* 0x000fe200078e0210 */
[----:B------:R-:W-:-:S03]  /*02e0*/  CS2R R20, SRZ ;  /* 0x0000000000147805 */ /* 0x000fc6000001ff00 */
[----:B------:R-:W-:-:S03]  /*02f0*/  IMAD.WIDE R10, R13, 0x4, R16 ;  /* 0x000000040d0a7825 */ /* 0x000fc600078e0210 */
[----:B------:R1:W3:Y:S01]  /*0300*/  @P6 LDG.E.EL R20, desc[UR6][R4.64] ;  /* 0x0000000604146981 */ /* 0x0002e2000c2e1900 */
[--C-:B------:R-:W-:Y:S01]  /*0310*/  IMAD.WIDE R12, R23, 0x4, R16.reuse ;  /* 0x00000004170c7825 */ /* 0x100fe200078e0210 */
[----:B------:R-:W-:Y:S02]  /*0320*/  CS2R R22, SRZ ;  /* 0x0000000000167805 */ /* 0x000fe4000001ff00 */
[----:B------:R-:W4:Y:S01]  /*0330*/  @P5 LDG.E.EL R21, desc[UR6][R6.64] ;  /* 0x0000000606155981 */ /* 0x000f22000c2e1900 */
[----:B------:R-:W-:Y:S01]  /*0340*/  IMAD.WIDE R16, R25, 0x4, R16 ;  /* 0x0000000419107825 */ /* 0x000fe200078e0210 */
[----:B------:R-:W-:Y:S02]  /*0350*/  CS2R R24, SRZ ;  /* 0x0000000000187805 */ /* 0x000fe4000001ff00 */
[----:B------:R-:W5:Y:S01]  /*0360*/  @P4 LDG.E.EL R22, desc[UR6][R8.64] ;  /* 0x0000000608164981 */ /* 0x000f62000c2e1900 */
[----:B------:R-:W-:-:S03]  /*0370*/  IMAD.MOV.U32 R26, RZ, RZ, RZ ;  /* 0x000000ffff1a7224 */ /* 0x000fc600078e00ff */
[----:B------:R-:W5:Y:S04]  /*0380*/  @P3 LDG.E.EL R23, desc[UR6][R10.64] ;  /* 0x000000060a173981 */ /* 0x000f68000c2e1900 */
[----:B------:R-:W5:Y:S04]  /*0390*/  @P2 LDG.E.EL R24, desc[UR6][R12.64] ;  /* 0x000000060c182981 */ /* 0x000f68000c2e1900 */
[----:B------:R1:W5:Y:S04]  /*03a0*/  @P1 LDG.E.EL R25, desc[UR6][R2.64] ;  /* 0x0000000602191981 */ /* 0x000368000c2e1900 */
[----:B------:R-:W5:Y:S01]  /*03b0*/  @P0 LDG.E.EL R26, desc[UR6][R16.64] ;  /* 0x00000006101a0981 */ /* 0x000f62000c2e1900 */
[----:B-1----:R-:W1:Y:S01]  /*03c0*/  S2R R5, SR_TID.X ;  /* 0x0000000000057919 */ /* 0x002e620000002100 */
[----:B------:R-:W1:Y:S01]  /*03d0*/  S2UR UR5, SR_CgaCtaId ;  /* 0x00000000000579c3 */ /* 0x000e620000008800 */
[----:B------:R-:W-:-:S02]  /*03e0*/  UMOV UR4, 0x400 ;  /* 0x0000040000047882 */ /* 0x000fc40000000000 */
[----:B01----:R-:W-:Y:S01]  /*03f0*/  UPRMT UR4, UR5, 0x654, UR4 ;  /* 0x0000065405047896 */ /* 0x003fe20008000004 */
[----:B------:R-:W-:-:S05]  /*0400*/  IMAD.SHL.U32 R4, R5, 0x100, RZ ;  /* 0x0000010005047824 */ /* 0x000fca00078e00ff */
[----:B------:R-:W-:-:S04]  /*0410*/  LOP3.LUT R4, R4, 0x300, RZ, 0xc0, !PT ;  /* 0x0000030004047812 */ /* 0x000fc800078ec0ff */
[----:B------:R-:W-:Y:S02]  /*0420*/  LOP3.LUT R19, R19, R4, RZ, 0xfc, !PT ;  /* 0x0000000413137212 */ /* 0x000fe400078efcff */
[----:B------:R-:W-:-:S05]  /*0430*/  LEA.HI R4, R4, UR4, RZ, 0x1c ;  /* 0x0000000404047c11 */ /* 0x000fca000f8fe0ff */
[----:B------:R-:W-:Y:S01]  /*0440*/  IMAD R19, R19, 0x4, R4 ;  /* 0x0000000413137824 */ /* 0x000fe200078e0204 */
[----:B------:R-:W-:Y:S01]  /*0450*/  SHF.R.U32.HI R3, RZ, 0x2, R5 ;  /* 0x00000002ff037819 */ /* 0x000fe20000011605 */
[----:B------:R-:W-:-:S03]  /*0460*/  IMAD.SHL.U32 R2, R15, 0x4, RZ ;  /* 0x000000040f027824 */ /* 0x000fc600078e00ff */
[----:B------:R-:W-:Y:S02]  /*0470*/  LOP3.LUT R3, R3, 0x10, RZ, 0xc0, !PT ;  /* 0x0000001003037812 */ /* 0x000fe400078ec0ff */
[----:B------:R-:W-:-:S03]  /*0480*/  LOP3.LUT R8, R2, 0x1fc, RZ, 0xc0, !PT ;  /* 0x000001fc02087812 */ /* 0x000fc600078ec0ff */
[----:B------:R-:W-:-:S04]  /*0490*/  VIADD R3, R3, UR4 ;  /* 0x0000000403037c36 */ /* 0x000fc80008000000 */
[----:B------:R-:W-:Y:S01]  /*04a0*/  IMAD R4, R8, 0x4, R3 ;  /* 0x0000000408047824 */ /* 0x000fe200078e0203 */
[----:B------:R-:W-:-:S04]  /*04b0*/  LOP3.LUT R3, R2, 0xfc, RZ, 0xc0, !PT ;  /* 0x000000fc02037812 */ /* 0x000fc800078ec0ff */
[----:B------:R-:W-:Y:S02]  /*04c0*/  PRMT R14, R3, 0x6540, R14 ;  /* 0x00006540030e7816 */ /* 0x000fe4000000000e */
[----:B------:R-:W-:Y:S01]  /*04d0*/  SHF.R.U32.HI R15, RZ, 0x6, R15 ;  /* 0x00000006ff0f7819 */ /* 0x000fe2000001160f */
[----:B------:R-:W0:Y:S02]  /*04e0*/  LDC.64 R2, c[0x0][0x218] ;  /* 0x00008600ff027b82 */ /* 0x000e240000000a00 */
[----:B------:R-:W-:-:S05]  /*04f0*/  IMAD.HI R9, R14, 0x2aaaaaab, RZ ;  /* 0x2aaaaaab0e097827 */ /* 0x000fca00078e02ff */
[----:B------:R-:W-:-:S04]  /*0500*/  SHF.R.U32.HI R10, RZ, 0x1f, R9 ;  /* 0x0000001fff0a7819 */ /* 0x000fc80000011609 */
[----:B------:R-:W-:Y:S02]  /*0510*/  LEA.HI.SX32 R11, R9, R10, 0x1e ;  /* 0x0000000a090b7211 */ /* 0x000fe400078ff2ff */
[----:B------:R-:W-:-:S04]  /*0520*/  SGXT.U32 R9, R15, 0x1 ;  /* 0x000000010f09781a */ /* 0x000fc80000000000 */
[----:B------:R-:W-:Y:S01]  /*0530*/  LOP3.LUT R9, R0, R9, RZ, 0xfc, !PT ;  /* 0x0000000900097212 */ /* 0x000fe200078efcff */
[C---:B------:R-:W-:Y:S01]  /*0540*/  IMAD R0, R11.reuse, -0x18, R14 ;  /* 0xffffffe80b007824 */ /* 0x040fe200078e020e */
[----:B------:R-:W-:Y:S02]  /*0550*/  LOP3.LUT R10, R8, 0x200, RZ, 0xfc, !PT ;  /* 0x00000200080a7812 */ /* 0x000fe400078efcff */
[----:B------:R-:W-:Y:S01]  /*0560*/  ISETP.GE.AND P0, PT, R14, 0x240, PT ;  /* 0x000002400e00780c */ /* 0x000fe20003f06270 */
[----:B------:R-:W-:Y:S01]  /*0570*/  IMAD R0, R11, 0x48, R0 ;  /* 0x000000480b007824 */ /* 0x000fe200078e0200 */
[C---:B------:R-:W-:Y:S02]  /*0580*/  LOP3.LUT R11, R9.reuse, 0x2, RZ, 0xfc, !PT ;  /* 0x00000002090b7812 */ /* 0x040fe400078efcff */
[----:B------:R-:W-:Y:S02]  /*0590*/  SHF.R.U32.HI R10, RZ, 0x4, R10 ;  /* 0x00000004ff0a7819 */ /* 0x000fe4000001160a */
[----:B------:R-:W-:-:S02]  /*05a0*/  ISETP.LT.AND P1, PT, R9, 0x3, !P0 ;  /* 0x000000030900780c */ /* 0x000fc40004721270 */
[----:B------:R-:W-:Y:S02]  /*05b0*/  ISETP.LT.AND P0, PT, R11, 0x3, !P0 ;  /* 0x000000030b00780c */ /* 0x000fe40004701270 */
[----:B------:R-:W-:Y:S01]  /*05c0*/  LOP3.LUT R10, R10, 0x30, RZ, 0xc0, !PT ;  /* 0x000000300a0a7812 */ /* 0x000fe200078ec0ff */
[----:B------:R-:W-:-:S04]  /*05d0*/  IMAD R9, R9, 0x18, R0 ;  /* 0x0000001809097824 */ /* 0x000fc800078e0200 */
[----:B------:R-:W-:Y:S02]  /*05e0*/  VIADD R13, R10, UR4 ;  /* 0x000000040a0d7c36 */ /* 0x000fe40008000000 */
[----:B0-----:R-:W-:-:S04]  /*05f0*/  IMAD.WIDE R10, R9, 0x4, R2 ;  /* 0x00000004090a7825 */ /* 0x001fc800078e0202 */
[----:B------:R-:W-:Y:S01]  /*0600*/  IMAD R13, R8, 0x4, R13 ;  /* 0x00000004080d7824 */ /* 0x000fe200078e020d */
[----:B--2---:R-:W-:Y:S04]  /*0610*/  STS [R19+0x80], R18 ;  /* 0x0000801213007388 */ /* 0x004fe80000000800 */
[----:B---3--:R-:W-:Y:S04]  /*0620*/  STS [R19+0x100], R20 ;  /* 0x0001001413007388 */ /* 0x008fe80000000800 */
[----:B----4-:R-:W-:Y:S04]  /*0630*/  STS [R19+0x180], R21 ;  /* 0x0001801513007388 */ /* 0x010fe80000000800 */
[----:B-----5:R-:W-:Y:S04]  /*0640*/  STS [R19+0x200], R22 ;  /* 0x0002001613007388 */ /* 0x020fe80000000800 */
[----:B------:R-:W-:Y:S04]  /*0650*/  STS [R19+0x280], R23 ;  /* 0x0002801713007388 */ /* 0x000fe80000000800 */
[----:B------:R-:W-:Y:S04]  /*0660*/  STS [R19+0x300], R24 ;  /* 0x0003001813007388 */ /* 0x000fe80000000800 */
[----:B------:R-:W-:Y:S04]  /*0670*/  STS [R19], R25 ;  /* 0x0000001913007388 */ /* 0x000fe80000000800 */
[----:B------:R-:W-:Y:S01]  /*0680*/  STS [R19+0x380], R26 ;  /* 0x0003801a13007388 */ /* 0x000fe20000000800 */
[----:B------:R-:W-:Y:S06]  /*0690*/  BAR.SYNC.DEFER_BLOCKING 0x0 ;  /* 0x0000000000007b1d */ /* 0x000fec0000010000 */
[----:B------:R-:W0:Y:S04]  /*06a0*/  LDS.128 R4, [R4] ;  /* 0x0000000004047984 */ /* 0x000e280000000c00 */
[----:B0-----:R0:W-:Y:S02]  /*06b0*/  @P1 STG.E.128 desc[UR6][R10.64], R4 ;  /* 0x000000040a001986 */ /* 0x0011e4000c101d06 */
[----:B0-----:R-:W-:Y:S05]  /*06c0*/  @!P0 EXIT ;  /* 0x000000000000894d */ /* 0x001fea0003800000 */
[----:B------:R-:W0:Y:S01]  /*06d0*/  LDS.128 R12, [R13+0x800] ;  /* 0x000800000d0c7984 */ /* 0x000e220000000c00 */
[----:B------:R-:W-:-:S04]  /*06e0*/  VIADD R9, R9, 0x30 ;  /* 0x0000003009097836 */ /* 0x000fc80000000000 */
[----:B------:R-:W-:-:S05]  /*06f0*/  IMAD.WIDE R2, R9, 0x4, R2 ;  /* 0x0000000409027825 */ /* 0x000fca00078e0202 */
[----:B0-----:R-:W-:Y:S01]  /*0700*/  STG.E.128 desc[UR6][R2.64], R12 ;  /* 0x0000000c02007986 */ /* 0x001fe2000c101d06 */
[----:B------:R-:W-:Y:S05]  /*0710*/  EXIT ;  /* 0x000000000000794d */ /* 0x000fea0003800000 */
.L_x_0:
[----:B------:R-:W-:-:S00]  /*0720*/  BRA `(.L_x_0) ;  /* 0xfffffffc00fc7947 */ /* 0x000fc0000383ffff */
[----:B------:R-:W-:-:S00]  /*0730*/  NOP ;  /* 0x0000000000007918 */ /* 0x000fc00000000000 */
        /* <DEDUP_REMOVED lines=12> */
.L_x_1:


//--------------------- .nv.shared.triton_poi_fused_6 --------------------------
	.section	.nv.shared.triton_poi_fused_6,"aw",@nobits
	.sectionflags	@""
	.align	16
	.zero		1024


//--------------------- .nv.constant0.triton_poi_fused_6 --------------------------
	.section	.nv.constant0.triton_poi_fused_6,"a",@progbits
	.sectionflags	@""
	.align	4
.nv.constant0.triton_poi_fused_6:
	.zero		552
